//
// Generated by NVIDIA NVVM Compiler
//
// Compiler Build ID: CL-36424714
// Cuda compilation tools, release 13.0, V13.0.88
// Based on NVVM 20.0.0
//

.version 9.0
.target sm_100
.address_size 64

	// .globl	_Z22convolution1DSharedMemPKfPfS0_ii
.extern .shared .align 16 .b8 s_data[];

.visible .entry _Z22convolution1DSharedMemPKfPfS0_ii(
	.param .u64 .ptr .align 1 _Z22convolution1DSharedMemPKfPfS0_ii_param_0,
	.param .u64 .ptr .align 1 _Z22convolution1DSharedMemPKfPfS0_ii_param_1,
	.param .u64 .ptr .align 1 _Z22convolution1DSharedMemPKfPfS0_ii_param_2,
	.param .u32 _Z22convolution1DSharedMemPKfPfS0_ii_param_3,
	.param .u32 _Z22convolution1DSharedMemPKfPfS0_ii_param_4
)
{
	.reg .pred 	%p<23>;
	.reg .b32 	%r<95>;
	.reg .b32 	%f<119>;
	.reg .b64 	%rd<30>;

	ld.param.u64 	%rd10, [_Z22convolution1DSharedMemPKfPfS0_ii_param_0];
	ld.param.u64 	%rd9, [_Z22convolution1DSharedMemPKfPfS0_ii_param_1];
	ld.param.u64 	%rd11, [_Z22convolution1DSharedMemPKfPfS0_ii_param_2];
	ld.param.u32 	%r35, [_Z22convolution1DSharedMemPKfPfS0_ii_param_3];
	ld.param.u32 	%r36, [_Z22convolution1DSharedMemPKfPfS0_ii_param_4];
	cvta.to.global.u64 	%rd1, %rd11;
	cvta.to.global.u64 	%rd2, %rd10;
	mov.u32 	%r1, %tid.x;
	mov.u32 	%r37, %ctaid.x;
	mov.u32 	%r2, %ntid.x;
	mul.lo.s32 	%r3, %r37, %r2;
	add.s32 	%r4, %r3, %r1;
	shr.u32 	%r38, %r36, 31;
	add.s32 	%r39, %r36, %r38;
	shr.s32 	%r5, %r39, 1;
	setp.ge.s32 	%p1, %r1, %r5;
	@%p1 bra 	$L__BB0_4;
	sub.s32 	%r40, %r3, %r5;
	add.s32 	%r6, %r40, %r1;
	setp.lt.s32 	%p2, %r6, 0;
	@%p2 bra 	$L__BB0_3;
	mul.wide.u32 	%rd12, %r6, 4;
	add.s64 	%rd13, %rd2, %rd12;
	ld.global.f32 	%f16, [%rd13];
	shl.b32 	%r45, %r1, 2;
	mov.u32 	%r46, s_data;
	add.s32 	%r47, %r46, %r45;
	st.shared.f32 	[%r47], %f16;
	bra.uni 	$L__BB0_4;
$L__BB0_3:
	shl.b32 	%r41, %r1, 2;
	mov.u32 	%r42, s_data;
	add.s32 	%r43, %r42, %r41;
	mov.b32 	%r44, 0;
	st.shared.u32 	[%r43], %r44;
$L__BB0_4:
	setp.ge.s32 	%p3, %r4, %r35;
	@%p3 bra 	$L__BB0_6;
	mul.wide.s32 	%rd14, %r4, 4;
	add.s64 	%rd15, %rd2, %rd14;
	ld.global.f32 	%f17, [%rd15];
	add.s32 	%r53, %r5, %r1;
	shl.b32 	%r54, %r53, 2;
	mov.u32 	%r55, s_data;
	add.s32 	%r56, %r55, %r54;
	st.shared.f32 	[%r56], %f17;
	bra.uni 	$L__BB0_7;
$L__BB0_6:
	add.s32 	%r48, %r5, %r1;
	shl.b32 	%r49, %r48, 2;
	mov.u32 	%r50, s_data;
	add.s32 	%r51, %r50, %r49;
	mov.b32 	%r52, 0;
	st.shared.u32 	[%r51], %r52;
$L__BB0_7:
	sub.s32 	%r58, %r2, %r5;
	setp.lt.u32 	%p4, %r1, %r58;
	shl.b32 	%r7, %r5, 1;
	setp.gt.u32 	%p5, %r2, %r7;
	or.pred  	%p6, %p4, %p5;
	@%p6 bra 	$L__BB0_11;
	add.s32 	%r8, %r4, %r5;
	setp.ge.s32 	%p7, %r8, %r35;
	@%p7 bra 	$L__BB0_10;
	mul.wide.s32 	%rd16, %r8, 4;
	add.s64 	%rd17, %rd2, %rd16;
	ld.global.f32 	%f18, [%rd17];
	add.s32 	%r64, %r7, %r1;
	shl.b32 	%r65, %r64, 2;
	mov.u32 	%r66, s_data;
	add.s32 	%r67, %r66, %r65;
	st.shared.f32 	[%r67], %f18;
	bra.uni 	$L__BB0_11;
$L__BB0_10:
	add.s32 	%r59, %r7, %r1;
	shl.b32 	%r60, %r59, 2;
	mov.u32 	%r61, s_data;
	add.s32 	%r62, %r61, %r60;
	mov.b32 	%r63, 0;
	st.shared.u32 	[%r62], %r63;
$L__BB0_11:
	sub.s32 	%r9, %r3, %r5;
	add.s32 	%r68, %r2, %r36;
	add.s32 	%r10, %r68, -1;
	setp.ge.u32 	%p8, %r1, %r10;
	@%p8 bra 	$L__BB0_16;
	mov.u32 	%r87, %r1;
$L__BB0_13:
	add.s32 	%r12, %r87, %r9;
	setp.lt.s32 	%p9, %r12, 0;
	setp.ge.s32 	%p10, %r12, %r35;
	mov.f32 	%f109, 0f00000000;
	or.pred  	%p11, %p9, %p10;
	@%p11 bra 	$L__BB0_15;
	mul.wide.u32 	%rd18, %r12, 4;
	add.s64 	%rd19, %rd2, %rd18;
	ld.global.f32 	%f109, [%rd19];
$L__BB0_15:
	shl.b32 	%r69, %r87, 2;
	mov.u32 	%r70, s_data;
	add.s32 	%r71, %r70, %r69;
	st.shared.f32 	[%r71], %f109;
	add.s32 	%r87, %r87, %r2;
	setp.lt.u32 	%p12, %r87, %r10;
	@%p12 bra 	$L__BB0_13;
$L__BB0_16:
	setp.ge.s32 	%p13, %r4, %r35;
	bar.sync 	0;
	@%p13 bra 	$L__BB0_31;
	setp.lt.s32 	%p14, %r36, 1;
	mov.f32 	%f118, 0f00000000;
	@%p14 bra 	$L__BB0_30;
	and.b32  	%r14, %r36, 15;
	setp.lt.u32 	%p15, %r36, 16;
	mov.f32 	%f118, 0f00000000;
	mov.b32 	%r91, 0;
	@%p15 bra 	$L__BB0_21;
	and.b32  	%r91, %r36, 2147483632;
	neg.s32 	%r89, %r91;
	shl.b32 	%r73, %r1, 2;
	mov.u32 	%r74, s_data;
	add.s32 	%r75, %r73, %r74;
	add.s32 	%r88, %r75, 32;
	add.s64 	%rd28, %rd1, 32;
	mov.f32 	%f118, 0f00000000;
$L__BB0_20:
	.pragma "nounroll";
	ld.shared.f32 	%f24, [%r88+-32];
	ld.global.f32 	%f25, [%rd28+-32];
	fma.rn.f32 	%f26, %f24, %f25, %f118;
	ld.shared.f32 	%f27, [%r88+-28];
	ld.global.f32 	%f28, [%rd28+-28];
	fma.rn.f32 	%f29, %f27, %f28, %f26;
	ld.shared.f32 	%f30, [%r88+-24];
	ld.global.f32 	%f31, [%rd28+-24];
	fma.rn.f32 	%f32, %f30, %f31, %f29;
	ld.shared.f32 	%f33, [%r88+-20];
	ld.global.f32 	%f34, [%rd28+-20];
	fma.rn.f32 	%f35, %f33, %f34, %f32;
	ld.shared.f32 	%f36, [%r88+-16];
	ld.global.f32 	%f37, [%rd28+-16];
	fma.rn.f32 	%f38, %f36, %f37, %f35;
	ld.shared.f32 	%f39, [%r88+-12];
	ld.global.f32 	%f40, [%rd28+-12];
	fma.rn.f32 	%f41, %f39, %f40, %f38;
	ld.shared.f32 	%f42, [%r88+-8];
	ld.global.f32 	%f43, [%rd28+-8];
	fma.rn.f32 	%f44, %f42, %f43, %f41;
	ld.shared.f32 	%f45, [%r88+-4];
	ld.global.f32 	%f46, [%rd28+-4];
	fma.rn.f32 	%f47, %f45, %f46, %f44;
	ld.shared.f32 	%f48, [%r88];
	ld.global.f32 	%f49, [%rd28];
	fma.rn.f32 	%f50, %f48, %f49, %f47;
	ld.shared.f32 	%f51, [%r88+4];
	ld.global.f32 	%f52, [%rd28+4];
	fma.rn.f32 	%f53, %f51, %f52, %f50;
	ld.shared.f32 	%f54, [%r88+8];
	ld.global.f32 	%f55, [%rd28+8];
	fma.rn.f32 	%f56, %f54, %f55, %f53;
	ld.shared.f32 	%f57, [%r88+12];
	ld.global.f32 	%f58, [%rd28+12];
	fma.rn.f32 	%f59, %f57, %f58, %f56;
	ld.shared.f32 	%f60, [%r88+16];
	ld.global.f32 	%f61, [%rd28+16];
	fma.rn.f32 	%f62, %f60, %f61, %f59;
	ld.shared.f32 	%f63, [%r88+20];
	ld.global.f32 	%f64, [%rd28+20];
	fma.rn.f32 	%f65, %f63, %f64, %f62;
	ld.shared.f32 	%f66, [%r88+24];
	ld.global.f32 	%f67, [%rd28+24];
	fma.rn.f32 	%f68, %f66, %f67, %f65;
	ld.shared.f32 	%f69, [%r88+28];
	ld.global.f32 	%f70, [%rd28+28];
	fma.rn.f32 	%f118, %f69, %f70, %f68;
	add.s32 	%r89, %r89, 16;
	add.s32 	%r88, %r88, 64;
	add.s64 	%rd28, %rd28, 64;
	setp.ne.s32 	%p16, %r89, 0;
	@%p16 bra 	$L__BB0_20;
$L__BB0_21:
	setp.eq.s32 	%p17, %r14, 0;
	@%p17 bra 	$L__BB0_30;
	and.b32  	%r23, %r36, 7;
	setp.lt.u32 	%p18, %r14, 8;
	@%p18 bra 	$L__BB0_24;
	add.s32 	%r76, %r91, %r1;
	shl.b32 	%r77, %r76, 2;
	mov.u32 	%r78, s_data;
	add.s32 	%r79, %r78, %r77;
	ld.shared.f32 	%f72, [%r79];
	mul.wide.u32 	%rd20, %r91, 4;
	add.s64 	%rd21, %rd1, %rd20;
	ld.global.f32 	%f73, [%rd21];
	fma.rn.f32 	%f74, %f72, %f73, %f118;
	ld.shared.f32 	%f75, [%r79+4];
	ld.global.f32 	%f76, [%rd21+4];
	fma.rn.f32 	%f77, %f75, %f76, %f74;
	ld.shared.f32 	%f78, [%r79+8];
	ld.global.f32 	%f79, [%rd21+8];
	fma.rn.f32 	%f80, %f78, %f79, %f77;
	ld.shared.f32 	%f81, [%r79+12];
	ld.global.f32 	%f82, [%rd21+12];
	fma.rn.f32 	%f83, %f81, %f82, %f80;
	ld.shared.f32 	%f84, [%r79+16];
	ld.global.f32 	%f85, [%rd21+16];
	fma.rn.f32 	%f86, %f84, %f85, %f83;
	ld.shared.f32 	%f87, [%r79+20];
	ld.global.f32 	%f88, [%rd21+20];
	fma.rn.f32 	%f89, %f87, %f88, %f86;
	ld.shared.f32 	%f90, [%r79+24];
	ld.global.f32 	%f91, [%rd21+24];
	fma.rn.f32 	%f92, %f90, %f91, %f89;
	ld.shared.f32 	%f93, [%r79+28];
	ld.global.f32 	%f94, [%rd21+28];
	fma.rn.f32 	%f118, %f93, %f94, %f92;
	add.s32 	%r91, %r91, 8;
$L__BB0_24:
	setp.eq.s32 	%p19, %r23, 0;
	@%p19 bra 	$L__BB0_30;
	and.b32  	%r26, %r36, 3;
	setp.lt.u32 	%p20, %r23, 4;
	@%p20 bra 	$L__BB0_27;
	add.s32 	%r80, %r91, %r1;
	shl.b32 	%r81, %r80, 2;
	mov.u32 	%r82, s_data;
	add.s32 	%r83, %r82, %r81;
	ld.shared.f32 	%f96, [%r83];
	mul.wide.u32 	%rd22, %r91, 4;
	add.s64 	%rd23, %rd1, %rd22;
	ld.global.f32 	%f97, [%rd23];
	fma.rn.f32 	%f98, %f96, %f97, %f118;
	ld.shared.f32 	%f99, [%r83+4];
	ld.global.f32 	%f100, [%rd23+4];
	fma.rn.f32 	%f101, %f99, %f100, %f98;
	ld.shared.f32 	%f102, [%r83+8];
	ld.global.f32 	%f103, [%rd23+8];
	fma.rn.f32 	%f104, %f102, %f103, %f101;
	ld.shared.f32 	%f105, [%r83+12];
	ld.global.f32 	%f106, [%rd23+12];
	fma.rn.f32 	%f118, %f105, %f106, %f104;
	add.s32 	%r91, %r91, 4;
$L__BB0_27:
	setp.eq.s32 	%p21, %r26, 0;
	@%p21 bra 	$L__BB0_30;
	mul.wide.u32 	%rd24, %r91, 4;
	add.s64 	%rd29, %rd1, %rd24;
	add.s32 	%r84, %r1, %r91;
	shl.b32 	%r85, %r84, 2;
	mov.u32 	%r86, s_data;
	add.s32 	%r94, %r86, %r85;
	neg.s32 	%r93, %r26;
$L__BB0_29:
	.pragma "nounroll";
	ld.shared.f32 	%f107, [%r94];
	ld.global.f32 	%f108, [%rd29];
	fma.rn.f32 	%f118, %f107, %f108, %f118;
	add.s64 	%rd29, %rd29, 4;
	add.s32 	%r94, %r94, 4;
	add.s32 	%r93, %r93, 1;
	setp.ne.s32 	%p22, %r93, 0;
	@%p22 bra 	$L__BB0_29;
$L__BB0_30:
	cvta.to.global.u64 	%rd25, %rd9;
	mul.wide.s32 	%rd26, %r4, 4;
	add.s64 	%rd27, %rd25, %rd26;
	st.global.f32 	[%rd27], %f118;
$L__BB0_31:
	ret;

}


// ===== COMPILED SASS (sm_100) =====

	.target	sm_100

	.elftype	@"ET_EXEC"


//--------------------- .note.nv.tkinfo           --------------------------
	.section	.note.nv.tkinfo,"",@"SHT_NOTE"
	.sectionflags	@"SHF_NOTE_NV_TKINFO"
	.tkinfo
        /*0018*/ 	.word	0x00000002
        /*0030*/ 	.string	""
        /*0030*/ 	.string	"ptxas"
        /*0030*/ 	.string	"Cuda compilation tools, release 13.0, V13.0.88"
        /*0030*/ 	.string	"Build cuda_13.0.r13.0/compiler.36424714_0"
        /*0030*/ 	.string	"-arch sm_100 -m 64 "



//--------------------- .note.nv.cuinfo           --------------------------
	.section	.note.nv.cuinfo,"",@"SHT_NOTE"
	.sectionflags	@"SHF_NOTE_NV_CUINFO"
        /*0018*/ 	.short	0x0002
        /*001a*/ 	.short	0x0064
        /*001c*/ 	.short	0x0082
	.zero		2


//--------------------- .nv.info                  --------------------------
	.section	.nv.info,"",@"SHT_CUDA_INFO"
	.align	4


	//----- nvinfo : EIATTR_REGCOUNT
	.align		4
        /*0000*/ 	.byte	0x04, 0x2f
        /*0002*/ 	.short	(.L_1 - .L_0)
	.align		4
.L_0:
        /*0004*/ 	.word	index@(_Z22convolution1DSharedMemPKfPfS0_ii)
        /*0008*/ 	.word	0x00000020


	//----- nvinfo : EIATTR_FRAME_SIZE
	.align		4
.L_1:
        /*000c*/ 	.byte	0x04, 0x11
        /*000e*/ 	.short	(.L_3 - .L_2)
	.align		4
.L_2:
        /*0010*/ 	.word	index@(_Z22convolution1DSharedMemPKfPfS0_ii)
        /*0014*/ 	.word	0x00000000


	//----- nvinfo : EIATTR_MIN_STACK_SIZE
	.align		4
.L_3:
        /*0018*/ 	.byte	0x04, 0x12
        /*001a*/ 	.short	(.L_5 - .L_4)
	.align		4
.L_4:
        /*001c*/ 	.word	index@(_Z22convolution1DSharedMemPKfPfS0_ii)
        /*0020*/ 	.word	0x00000000
.L_5:


//--------------------- .nv.compat                --------------------------
	.section	.nv.compat,"",@"SHT_CUDA_COMPAT_INFO"
	.align	4
        /*0000*/ 	.byte	0x02, 0x09, 0x00, 0x00, 0x02, 0x02, 0x01, 0x00, 0x02, 0x05, 0x05, 0x00, 0x03, 0x07, 0x01, 0x01
        /*0010*/ 	.byte	0x02, 0x03, 0x00, 0x00, 0x02, 0x06, 0x01, 0x00, 0x04, 0x0b, 0x08, 0x00, 0x09, 0x00, 0x00, 0x00
        /*0020*/ 	.byte	0x00, 0x00, 0x00, 0x00


//--------------------- .nv.info._Z22convolution1DSharedMemPKfPfS0_ii --------------------------
	.section	.nv.info._Z22convolution1DSharedMemPKfPfS0_ii,"",@"SHT_CUDA_INFO"
	.sectionflags	@""
	.align	4


	//----- nvinfo : EIATTR_CUDA_API_VERSION
	.align		4
        /*0000*/ 	.byte	0x04, 0x37
        /*0002*/ 	.short	(.L_7 - .L_6)
.L_6:
        /*0004*/ 	.word	0x00000082


	//----- nvinfo : EIATTR_KPARAM_INFO
	.align		4
.L_7:
        /*0008*/ 	.byte	0x04, 0x17
        /*000a*/ 	.short	(.L_9 - .L_8)
.L_8:
        /*000c*/ 	.word	0x00000000
        /*0010*/ 	.short	0x0004
        /*0012*/ 	.short	0x001c
        /*0014*/ 	.byte	0x00, 0xf0, 0x11, 0x00


	//----- nvinfo : EIATTR_KPARAM_INFO
	.align		4
.L_9:
        /*0018*/ 	.byte	0x04, 0x17
        /*001a*/ 	.short	(.L_11 - .L_10)
.L_10:
        /*001c*/ 	.word	0x00000000
        /*0020*/ 	.short	0x0003
        /*0022*/ 	.short	0x0018
        /*0024*/ 	.byte	0x00, 0xf0, 0x11, 0x00


	//----- nvinfo : EIATTR_KPARAM_INFO
	.align		4
.L_11:
        /*0028*/ 	.byte	0x04, 0x17
        /*002a*/ 	.short	(.L_13 - .L_12)
.L_12:
        /*002c*/ 	.word	0x00000000
        /*0030*/ 	.short	0x0002
        /*0032*/ 	.short	0x0010
        /*0034*/ 	.byte	0x00, 0xf5, 0x21, 0x00


	//----- nvinfo : EIATTR_KPARAM_INFO
	.align		4
.L_13:
        /*0038*/ 	.byte	0x04, 0x17
        /*003a*/ 	.short	(.L_15 - .L_14)
.L_14:
        /*003c*/ 	.word	0x00000000
        /*0040*/ 	.short	0x0001
        /*0042*/ 	.short	0x0008
        /*0044*/ 	.byte	0x00, 0xf5, 0x21, 0x00


	//----- nvinfo : EIATTR_KPARAM_INFO
	.align		4
.L_15:
        /*0048*/ 	.byte	0x04, 0x17
        /*004a*/ 	.short	(.L_17 - .L_16)
.L_16:
        /*004c*/ 	.word	0x00000000
        /*0050*/ 	.short	0x0000
        /*0052*/ 	.short	0x0000
        /*0054*/ 	.byte	0x00, 0xf5, 0x21, 0x00


	//----- nvinfo : EIATTR_SPARSE_MMA_MASK
	.align		4
.L_17:
        /*0058*/ 	.byte	0x03, 0x50
        /*005a*/ 	.short	0x0000


	//----- nvinfo : EIATTR_MAXREG_COUNT
	.align		4
        /*005c*/ 	.byte	0x03, 0x1b
        /*005e*/ 	.short	0x00ff


	//----- nvinfo : EIATTR_NUM_BARRIERS
	.align		4
        /*0060*/ 	.byte	0x02, 0x4c
        /*0062*/ 	.byte	0x01
	.zero		1


	//----- nvinfo : EIATTR_MERCURY_ISA_VERSION
	.align		4
        /*0064*/ 	.byte	0x03, 0x5f
        /*0066*/ 	.short	0x0101


	//----- nvinfo : EIATTR_VRC_CTA_INIT_COUNT
	.align		4
        /*0068*/ 	.byte	0x02, 0x4a
	.zero		1
	.zero		1


	//----- nvinfo : EIATTR_EXIT_INSTR_OFFSETS
	.align		4
        /*006c*/ 	.byte	0x04, 0x1c
        /*006e*/ 	.short	(.L_19 - .L_18)


	//   ....[0]....
.L_18:
        /*0070*/ 	.word	0x000005c0


	//   ....[1]....
        /*0074*/ 	.word	0x00001000


	//----- nvinfo : EIATTR_CRS_STACK_SIZE
	.align		4
.L_19:
        /*0078*/ 	.byte	0x04, 0x1e
        /*007a*/ 	.short	(.L_21 - .L_20)
.L_20:
        /*007c*/ 	.word	0x00000000


	//----- nvinfo : EIATTR_CBANK_PARAM_SIZE
	.align		4
.L_21:
        /*0080*/ 	.byte	0x03, 0x19
        /*0082*/ 	.short	0x0020


	//----- nvinfo : EIATTR_PARAM_CBANK
	.align		4
        /*0084*/ 	.byte	0x04, 0x0a
        /*0086*/ 	.short	(.L_23 - .L_22)
	.align		4
.L_22:
        /*0088*/ 	.word	index@(.nv.constant0._Z22convolution1DSharedMemPKfPfS0_ii)
        /*008c*/ 	.short	0x0380
        /*008e*/ 	.short	0x0020


	//----- nvinfo : EIATTR_SW_WAR
	.align		4
.L_23:
        /*0090*/ 	.byte	0x04, 0x36
        /*0092*/ 	.short	(.L_25 - .L_24)
.L_24:
        /*0094*/ 	.word	0x00000008
.L_25:


//--------------------- .nv.callgraph             --------------------------
	.section	.nv.callgraph,"",@"SHT_CUDA_CALLGRAPH"
	.align	4
	.sectionentsize	8
	.align		4
        /*0000*/ 	.word	0x00000000
	.align		4
        /*0004*/ 	.word	0xffffffff
	.align		4
        /*0008*/ 	.word	0x00000000
	.align		4
        /*000c*/ 	.word	0xfffffffe
	.align		4
        /*0010*/ 	.word	0x00000000
	.align		4
        /*0014*/ 	.word	0xfffffffd
	.align		4
        /*0018*/ 	.word	0x00000000
	.align		4
        /*001c*/ 	.word	0xfffffffc


//--------------------- .text._Z22convolution1DSharedMemPKfPfS0_ii --------------------------
	.section	.text._Z22convolution1DSharedMemPKfPfS0_ii,"ax",@progbits
	.align	128
        .global         _Z22convolution1DSharedMemPKfPfS0_ii
        .type           _Z22convolution1DSharedMemPKfPfS0_ii,@function
        .size           _Z22convolution1DSharedMemPKfPfS0_ii,(.L_x_18 - _Z22convolution1DSharedMemPKfPfS0_ii)
        .other          _Z22convolution1DSharedMemPKfPfS0_ii,@"STO_CUDA_ENTRY STV_DEFAULT"
_Z22convolution1DSharedMemPKfPfS0_ii:
.text._Z22convolution1DSharedMemPKfPfS0_ii:
[----:B------:R-:W-:Y:S08]  /*0000*/  LDC R1, c[0x0][0x37c] ;  /* 0x0000df00ff017b82 */ /* 0x000ff00000000800 */
[----:B------:R-:W0:Y:S01]  /*0010*/  LDC R3, c[0x0][0x39c] ;  /* 0x0000e700ff037b82 */ /* 0x000e220000000800 */
[----:B------:R-:W1:Y:S01]  /*0020*/  S2R R4, SR_TID.X ;  /* 0x0000000000047919 */ /* 0x000e620000002100 */
[----:B------:R-:W2:Y:S01]  /*0030*/  LDCU.64 UR12, c[0x0][0x358] ;  /* 0x00006b00ff0c77ac */ /* 0x000ea20008000a00 */
[----:B------:R-:W-:Y:S05]  /*0040*/  BSSY.RECONVERGENT B0, `(.L_x_0) ;  /* 0x000001a000007945 */ /* 0x000fea0003800200 */
[----:B------:R-:W3:Y:S08]  /*0050*/  S2UR UR4, SR_CTAID.X ;  /* 0x00000000000479c3 */ /* 0x000ef00000002500 */
[----:B------:R-:W3:Y:S01]  /*0060*/  LDC R2, c[0x0][0x360] ;  /* 0x0000d800ff027b82 */ /* 0x000ee20000000800 */
[----:B0-----:R-:W-:-:S04]  /*0070*/  LEA.HI R5, R3, R3, RZ, 0x1 ;  /* 0x0000000303057211 */ /* 0x001fc800078f08ff */
[----:B------:R-:W-:-:S04]  /*0080*/  SHF.R.S32.HI R5, RZ, 0x1, R5 ;  /* 0x00000001ff057819 */ /* 0x000fc80000011405 */
[----:B-1----:R-:W-:Y:S01]  /*0090*/  ISETP.GE.AND P0, PT, R4, R5, PT ;  /* 0x000000050400720c */ /* 0x002fe20003f06270 */
[----:B---3--:R-:W-:-:S05]  /*00a0*/  IMAD R6, R2, UR4, RZ ;  /* 0x0000000402067c24 */ /* 0x008fca000f8e02ff */
[----:B------:R-:W-:-:S07]  /*00b0*/  IADD3 R0, PT, PT, R6, R4, RZ ;  /* 0x0000000406007210 */ /* 0x000fce0007ffe0ff */
[----:B--2---:R-:W-:Y:S05]  /*00c0*/  @P0 BRA `(.L_x_1) ;  /* 0x0000000000440947 */ /* 0x004fea0003800000 */
[----:B------:R-:W-:-:S04]  /*00d0*/  IADD3 R7, PT, PT, R4, R6, -R5 ;  /* 0x0000000604077210 */ /* 0x000fc80007ffe805 */
[----:B------:R-:W-:-:S13]  /*00e0*/  ISETP.GE.AND P0, PT, R7, RZ, PT ;  /* 0x000000ff0700720c */ /* 0x000fda0003f06270 */
[----:B------:R-:W-:Y:S05]  /*00f0*/  @!P0 BRA `(.L_x_2) ;  /* 0x0000000000248947 */ /* 0x000fea0003800000 */
[----:B------:R-:W0:Y:S02]  /*0100*/  LDC.64 R8, c[0x0][0x380] ;  /* 0x0000e000ff087b82 */ /* 0x000e240000000a00 */
[----:B0-----:R-:W-:-:S06]  /*0110*/  IMAD.WIDE.U32 R8, R7, 0x4, R8 ;  /* 0x0000000407087825 */ /* 0x001fcc00078e0008 */
[----:B------:R-:W2:Y:S01]  /*0120*/  LDG.E R8, desc[UR12][R8.64] ;  /* 0x0000000c08087981 */ /* 0x000ea2000c1e1900 */
[----:B------:R-:W0:Y:S01]  /*0130*/  S2UR UR5, SR_CgaCtaId ;  /* 0x00000000000579c3 */ /* 0x000e220000008800 */
[----:B------:R-:W-:Y:S02]  /*0140*/  UMOV UR4, 0x400 ;  /* 0x0000040000047882 */ /* 0x000fe40000000000 */
[----:B0-----:R-:W-:-:S06]  /*0150*/  ULEA UR4, UR5, UR4, 0x18 ;  /* 0x0000000405047291 */ /* 0x001fcc000f8ec0ff */
[----:B------:R-:W-:-:S05]  /*0160*/  LEA R7, R4, UR4, 0x2 ;  /* 0x0000000404077c11 */ /* 0x000fca000f8e10ff */
[----:B--2---:R0:W-:Y:S01]  /*0170*/  STS [R7], R8 ;  /* 0x0000000807007388 */ /* 0x0041e20000000800 */
[----:B------:R-:W-:Y:S05]  /*0180*/  BRA `(.L_x_1) ;  /* 0x0000000000147947 */ /* 0x000fea0003800000 */
.L_x_2:
[----:B------:R-:W0:Y:S01]  /*0190*/  S2UR UR5, SR_CgaCtaId ;  /* 0x00000000000579c3 */ /* 0x000e220000008800 */
[----:B------:R-:W-:Y:S02]  /*01a0*/  UMOV UR4, 0x400 ;  /* 0x0000040000047882 */ /* 0x000fe40000000000 */
[----:B0-----:R-:W-:-:S06]  /*01b0*/  ULEA UR4, UR5, UR4, 0x18 ;  /* 0x0000000405047291 */ /* 0x001fcc000f8ec0ff */
[----:B------:R-:W-:-:S05]  /*01c0*/  LEA R7, R4, UR4, 0x2 ;  /* 0x0000000404077c11 */ /* 0x000fca000f8e10ff */
[----:B------:R1:W-:Y:S02]  /*01d0*/  STS [R7], RZ ;  /* 0x000000ff07007388 */ /* 0x0003e40000000800 */
.L_x_1:
[----:B------:R-:W-:Y:S05]  /*01e0*/  BSYNC.RECONVERGENT B0 ;  /* 0x0000000000007941 */ /* 0x000fea0003800200 */
.L_x_0:
[----:B------:R-:W0:Y:S02]  /*01f0*/  LDCU UR4, c[0x0][0x398] ;  /* 0x00007300ff0477ac */ /* 0x000e240008000800 */
[----:B01----:R-:W-:-:S04]  /*0200*/  MOV R7, UR4 ;  /* 0x0000000400077c02 */ /* 0x003fc80008000f00 */
[----:B------:R-:W-:-:S13]  /*0210*/  ISETP.GE.AND P0, PT, R0, R7, PT ;  /* 0x000000070000720c */ /* 0x000fda0003f06270 */
[----:B------:R-:W0:Y:S02]  /*0220*/  @!P0 LDC.64 R10, c[0x0][0x380] ;  /* 0x0000e000ff0a8b82 */ /* 0x000e240000000a00 */
[----:B0-----:R-:W-:-:S06]  /*0230*/  @!P0 IMAD.WIDE R10, R0, 0x4, R10 ;  /* 0x00000004000a8825 */ /* 0x001fcc00078e020a */
[----:B------:R-:W2:Y:S01]  /*0240*/  @!P0 LDG.E R10, desc[UR12][R10.64] ;  /* 0x0000000c0a0a8981 */ /* 0x000ea2000c1e1900 */
[----:B------:R-:W0:Y:S01]  /*0250*/  S2UR UR5, SR_CgaCtaId ;  /* 0x00000000000579c3 */ /* 0x000e220000008800 */
[----:B------:R-:W-:Y:S01]  /*0260*/  UMOV UR4, 0x400 ;  /* 0x0000040000047882 */ /* 0x000fe20000000000 */
[C---:B------:R-:W-:Y:S01]  /*0270*/  IMAD.IADD R9, R5.reuse, 0x1, R4 ;  /* 0x0000000105097824 */ /* 0x040fe200078e0204 */
[----:B------:R-:W-:Y:S01]  /*0280*/  SHF.L.U32 R15, R5, 0x1, RZ ;  /* 0x00000001050f7819 */ /* 0x000fe200000006ff */
[----:B------:R-:W-:Y:S01]  /*0290*/  BSSY.RECONVERGENT B0, `(.L_x_3) ;  /* 0x0000019000007945 */ /* 0x000fe20003800200 */
[----:B0-----:R-:W-:-:S06]  /*02a0*/  ULEA UR4, UR5, UR4, 0x18 ;  /* 0x0000000405047291 */ /* 0x001fcc000f8ec0ff */
[----:B------:R-:W-:-:S04]  /*02b0*/  @!P0 MOV R8, UR4 ;  /* 0x0000000400088c02 */ /* 0x000fc80008000f00 */
[----:B------:R-:W-:Y:S01]  /*02c0*/  @!P0 LEA R13, R9, R8, 0x2 ;  /* 0x00000008090d8211 */ /* 0x000fe200078e10ff */
[----:B------:R-:W-:-:S05]  /*02d0*/  @P0 IMAD.U32 R8, RZ, RZ, UR4 ;  /* 0x00000004ff080e24 */ /* 0x000fca000f8e00ff */
[----:B------:R-:W-:Y:S01]  /*02e0*/  @P0 LEA R12, R9, R8, 0x2 ;  /* 0x00000008090c0211 */ /* 0x000fe200078e10ff */
[C---:B------:R-:W-:Y:S01]  /*02f0*/  IMAD.IADD R9, R2.reuse, 0x1, -R5 ;  /* 0x0000000102097824 */ /* 0x040fe200078e0a05 */
[----:B--2---:R0:W-:Y:S04]  /*0300*/  @!P0 STS [R13], R10 ;  /* 0x0000000a0d008388 */ /* 0x0041e80000000800 */
[----:B------:R0:W-:Y:S01]  /*0310*/  @P0 STS [R12], RZ ;  /* 0x000000ff0c000388 */ /* 0x0001e20000000800 */
[----:B------:R-:W-:-:S04]  /*0320*/  ISETP.GT.U32.AND P0, PT, R2, R15, PT ;  /* 0x0000000f0200720c */ /* 0x000fc80003f04070 */
[----:B------:R-:W-:-:S13]  /*0330*/  ISETP.LT.U32.OR P0, PT, R4, R9, P0 ;  /* 0x000000090400720c */ /* 0x000fda0000701470 */
[----:B0-----:R-:W-:Y:S05]  /*0340*/  @P0 BRA `(.L_x_4) ;  /* 0x0000000000340947 */ /* 0x001fea0003800000 */
[----:B------:R-:W-:-:S04]  /*0350*/  IADD3 R9, PT, PT, R0, R5, RZ ;  /* 0x0000000500097210 */ /* 0x000fc80007ffe0ff */
[----:B------:R-:W-:-:S13]  /*0360*/  ISETP.GE.AND P0, PT, R9, R7, PT ;  /* 0x000000070900720c */ /* 0x000fda0003f06270 */
[----:B------:R-:W-:Y:S05]  /*0370*/  @P0 BRA `(.L_x_5) ;  /* 0x00000000001c0947 */ /* 0x000fea0003800000 */
[----:B------:R-:W0:Y:S02]  /*0380*/  LDC.64 R10, c[0x0][0x380] ;  /* 0x0000e000ff0a7b82 */ /* 0x000e240000000a00 */
[----:B0-----:R-:W-:-:S06]  /*0390*/  IMAD.WIDE R10, R9, 0x4, R10 ;  /* 0x00000004090a7825 */ /* 0x001fcc00078e020a */
[----:B------:R-:W2:Y:S01]  /*03a0*/  LDG.E R10, desc[UR12][R10.64] ;  /* 0x0000000c0a0a7981 */ /* 0x000ea2000c1e1900 */
[----:B------:R-:W-:-:S05]  /*03b0*/  IADD3 R15, PT, PT, R15, R4, RZ ;  /* 0x000000040f0f7210 */ /* 0x000fca0007ffe0ff */
[----:B------:R-:W-:-:S05]  /*03c0*/  IMAD R15, R15, 0x4, R8 ;  /* 0x000000040f0f7824 */ /* 0x000fca00078e0208 */
[----:B--2---:R1:W-:Y:S01]  /*03d0*/  STS [R15], R10 ;  /* 0x0000000a0f007388 */ /* 0x0043e20000000800 */
[----:B------:R-:W-:Y:S05]  /*03e0*/  BRA `(.L_x_4) ;  /* 0x00000000000c7947 */ /* 0x000fea0003800000 */
.L_x_5:
[----:B------:R-:W-:-:S04]  /*03f0*/  IADD3 R15, PT, PT, R15, R4, RZ ;  /* 0x000000040f0f7210 */ /* 0x000fc80007ffe0ff */
[----:B------:R-:W-:-:S05]  /*0400*/  LEA R15, R15, R8, 0x2 ;  /* 0x000000080f0f7211 */ /* 0x000fca00078e10ff */
[----:B------:R0:W-:Y:S02]  /*0410*/  STS [R15], RZ ;  /* 0x000000ff0f007388 */ /* 0x0001e40000000800 */
.L_x_4:
[----:B------:R-:W-:Y:S05]  /*0420*/  BSYNC.RECONVERGENT B0 ;  /* 0x0000000000007941 */ /* 0x000fea0003800200 */
.L_x_3:
[----:B------:R-:W-:Y:S01]  /*0430*/  IADD3 R3, PT, PT, R2, -0x1, R3 ;  /* 0xffffffff02037810 */ /* 0x000fe20007ffe003 */
[----:B------:R-:W-:Y:S01]  /*0440*/  BSSY.RECONVERGENT B0, `(.L_x_6) ;  /* 0x0000015000007945 */ /* 0x000fe20003800200 */
[----:B------:R-:W-:Y:S02]  /*0450*/  IMAD.IADD R5, R6, 0x1, -R5 ;  /* 0x0000000106057824 */ /* 0x000fe400078e0a05 */
[----:B------:R-:W-:-:S13]  /*0460*/  ISETP.GE.U32.AND P0, PT, R4, R3, PT ;  /* 0x000000030400720c */ /* 0x000fda0003f06070 */
[----:B------:R-:W-:Y:S05]  /*0470*/  @P0 BRA `(.L_x_7) ;  /* 0x0000000000440947 */ /* 0x000fea0003800000 */
[----:B------:R-:W2:Y:S01]  /*0480*/  LDC R7, c[0x0][0x398] ;  /* 0x0000e600ff077b82 */ /* 0x000ea20000000800 */
[----:B------:R-:W-:-:S07]  /*0490*/  MOV R6, R4 ;  /* 0x0000000400067202 */ /* 0x000fce0000000f00 */
[----:B------:R-:W3:Y:S02]  /*04a0*/  LDC.64 R12, c[0x0][0x380] ;  /* 0x0000e000ff0c7b82 */ /* 0x000ee40000000a00 */
.L_x_10:
[----:B-1----:R-:W-:Y:S01]  /*04b0*/  IADD3 R11, PT, PT, R5, R6, RZ ;  /* 0x00000006050b7210 */ /* 0x002fe20007ffe0ff */
[----:B------:R-:W-:Y:S01]  /*04c0*/  BSSY.RECONVERGENT B1, `(.L_x_8) ;  /* 0x0000008000017945 */ /* 0x000fe20003800200 */
[----:B-1----:R-:W-:Y:S02]  /*04d0*/  HFMA2 R10, -RZ, RZ, 0, 0 ;  /* 0x00000000ff0a7431 */ /* 0x002fe400000001ff */
[----:B------:R-:W-:Y:S01]  /*04e0*/  IMAD R9, R6, 0x4, R8 ;  /* 0x0000000406097824 */ /* 0x000fe200078e0208 */
[----:B--2---:R-:W-:-:S04]  /*04f0*/  ISETP.GE.AND P0, PT, R11, R7, PT ;  /* 0x000000070b00720c */ /* 0x004fc80003f06270 */
[----:B------:R-:W-:-:S13]  /*0500*/  ISETP.LT.OR P0, PT, R11, RZ, P0 ;  /* 0x000000ff0b00720c */ /* 0x000fda0000701670 */
[----:B------:R-:W-:Y:S05]  /*0510*/  @P0 BRA `(.L_x_9) ;  /* 0x0000000000080947 */ /* 0x000fea0003800000 */
[----:B---3--:R-:W-:-:S06]  /*0520*/  IMAD.WIDE.U32 R10, R11, 0x4, R12 ;  /* 0x000000040b0a7825 */ /* 0x008fcc00078e000c */
[----:B------:R1:W5:Y:S02]  /*0530*/  LDG.E R10, desc[UR12][R10.64] ;  /* 0x0000000c0a0a7981 */ /* 0x000364000c1e1900 */
.L_x_9:
[----:B------:R-:W-:Y:S05]  /*0540*/  BSYNC.RECONVERGENT B1 ;  /* 0x0000000000017941 */ /* 0x000fea0003800200 */
.L_x_8:
[----:B-----5:R4:W-:Y:S01]  /*0550*/  STS [R9], R10 ;  /* 0x0000000a09007388 */ /* 0x0209e20000000800 */
[----:B------:R-:W-:-:S04]  /*0560*/  IADD3 R6, PT, PT, R2, R6, RZ ;  /* 0x0000000602067210 */ /* 0x000fc80007ffe0ff */
[----:B------:R-:W-:-:S13]  /*0570*/  ISETP.GE.U32.AND P0, PT, R6, R3, PT ;  /* 0x000000030600720c */ /* 0x000fda0003f06070 */
[----:B----4-:R-:W-:Y:S05]  /*0580*/  @!P0 BRA `(.L_x_10) ;  /* 0xfffffffc00c88947 */ /* 0x010fea000383ffff */
.L_x_7:
[----:B------:R-:W-:Y:S05]  /*0590*/  BSYNC.RECONVERGENT B0 ;  /* 0x0000000000007941 */ /* 0x000fea0003800200 */
.L_x_6:
[----:B------:R-:W-:Y:S01]  /*05a0*/  BAR.SYNC.DEFER_BLOCKING 0x0 ;  /* 0x0000000000007b1d */ /* 0x000fe20000010000 */
[----:B------:R-:W-:-:S13]  /*05b0*/  ISETP.GE.AND P0, PT, R0, R7, PT ;  /* 0x000000070000720c */ /* 0x000fda0003f06270 */
[----:B------:R-:W-:Y:S05]  /*05c0*/  @P0 EXIT ;  /* 0x000000000000094d */ /* 0x000fea0003800000 */
[----:B------:R-:W2:Y:S01]  /*05d0*/  LDCU UR6, c[0x0][0x39c] ;  /* 0x00007380ff0677ac */ /* 0x000ea20008000800 */
[----:B------:R-:W-:Y:S01]  /*05e0*/  IMAD.MOV.U32 R19, RZ, RZ, RZ ;  /* 0x000000ffff137224 */ /* 0x000fe200078e00ff */
[----:B--2---:R-:W-:-:S09]  /*05f0*/  UISETP.GE.AND UP0, UPT, UR6, 0x1, UPT ;  /* 0x000000010600788c */ /* 0x004fd2000bf06270 */
[----:B------:R-:W-:Y:S05]  /*0600*/  BRA.U !UP0, `(.L_x_11) ;  /* 0x0000000908707547 */ /* 0x000fea000b800000 */
[----:B------:R-:W-:Y:S01]  /*0610*/  UISETP.GE.U32.AND UP1, UPT, UR6, 0x10, UPT ;  /* 0x000000100600788c */ /* 0x000fe2000bf26070 */
[----:B------:R-:W-:Y:S01]  /*0620*/  HFMA2 R7, -RZ, RZ, 0, 0 ;  /* 0x00000000ff077431 */ /* 0x000fe200000001ff */
[----:B------:R-:W-:Y:S01]  /*0630*/  ULOP3.LUT UR9, UR6, 0xf, URZ, 0xc0, !UPT ;  /* 0x0000000f06097892 */ /* 0x000fe2000f8ec0ff */
[----:B------:R-:W-:-:S03]  /*0640*/  MOV R19, RZ ;  /* 0x000000ff00137202 */ /* 0x000fc60000000f00 */
[----:B------:R-:W-:-:S03]  /*0650*/  UISETP.NE.AND UP0, UPT, UR9, URZ, UPT ;  /* 0x000000ff0900728c */ /* 0x000fc6000bf05270 */
[----:B------:R-:W-:Y:S08]  /*0660*/  BRA.U !UP1, `(.L_x_12) ;  /* 0x0000000509107547 */ /* 0x000ff0000b800000 */
[----:B------:R-:W2:Y:S01]  /*0670*/  S2UR UR8, SR_CgaCtaId ;  /* 0x00000000000879c3 */ /* 0x000ea20000008800 */
[----:B------:R-:W4:Y:S01]  /*0680*/  LDCU.64 UR4, c[0x0][0x390] ;  /* 0x00007200ff0477ac */ /* 0x000f220008000a00 */
[----:B------:R-:W-:Y:S01]  /*0690*/  IMAD.MOV.U32 R19, RZ, RZ, RZ ;  /* 0x000000ffff137224 */ /* 0x000fe200078e00ff */
[----:B------:R-:W-:Y:S01]  /*06a0*/  UMOV UR7, 0x400 ;  /* 0x0000040000077882 */ /* 0x000fe20000000000 */
[----:B------:R-:W-:-:S06]  /*06b0*/  ULOP3.LUT UR10, UR6, 0x7ffffff0, URZ, 0xc0, !UPT ;  /* 0x7ffffff0060a7892 */ /* 0x000fcc000f8ec0ff */
[----:B------:R-:W-:Y:S01]  /*06c0*/  MOV R7, UR10 ;  /* 0x0000000a00077c02 */ /* 0x000fe20008000f00 */
[----:B----4-:R-:W-:-:S04]  /*06d0*/  UIADD3 UR4, UP1, UPT, UR4, 0x20, URZ ;  /* 0x0000002004047890 */ /* 0x010fc8000ff3e0ff */
[----:B------:R-:W-:Y:S02]  /*06e0*/  UIADD3.X UR5, UPT, UPT, URZ, UR5, URZ, UP1, !UPT ;  /* 0x00000005ff057290 */ /* 0x000fe40008ffe4ff */
[----:B--2---:R-:W-:Y:S01]  /*06f0*/  ULEA UR7, UR8, UR7, 0x18 ;  /* 0x0000000708077291 */ /* 0x004fe2000f8ec0ff */
[----:B------:R-:W-:Y:S01]  /*0700*/  MOV R2, UR4 ;  /* 0x0000000400027c02 */ /* 0x000fe20008000f00 */
[----:B------:R-:W-:Y:S02]  /*0710*/  UIADD3 UR8, UPT, UPT, -UR10, URZ, URZ ;  /* 0x000000ff0a087290 */ /* 0x000fe4000fffe1ff */
[----:B------:R-:W-:Y:S02]  /*0720*/  MOV R3, UR5 ;  /* 0x0000000500037c02 */ /* 0x000fe40008000f00 */
[----:B------:R-:W-:-:S05]  /*0730*/  LEA R5, R4, UR7, 0x2 ;  /* 0x0000000704057c11 */ /* 0x000fca000f8e10ff */
[----:B------:R-:W-:-:S07]  /*0740*/  VIADD R5, R5, 0x20 ;  /* 0x0000002005057836 */ /* 0x000fce0000000000 */
.L_x_13:
[----:B------:R-:W2:Y:S04]  /*0750*/  LDG.E R23, desc[UR12][R2.64+-0x20] ;  /* 0xffffe00c02177981 */ /* 0x000ea8000c1e1900 */
[----:B------:R-:W4:Y:S04]  /*0760*/  LDG.E R26, desc[UR12][R2.64+-0x1c] ;  /* 0xffffe40c021a7981 */ /* 0x000f28000c1e1900 */
[----:B------:R-:W5:Y:S04]  /*0770*/  LDG.E R21, desc[UR12][R2.64+-0x18] ;  /* 0xffffe80c02157981 */ /* 0x000f68000c1e1900 */
[----:B------:R-:W5:Y:S04]  /*0780*/  LDG.E R22, desc[UR12][R2.64+-0x14] ;  /* 0xffffec0c02167981 */ /* 0x000f68000c1e1900 */
[----:B------:R-:W5:Y:S04]  /*0790*/  LDG.E R16, desc[UR12][R2.64+-0x10] ;  /* 0xfffff00c02107981 */ /* 0x000f68000c1e1900 */
[----:B---3--:R-:W3:Y:S04]  /*07a0*/  LDG.E R13, desc[UR12][R2.64+-0xc] ;  /* 0xfffff40c020d7981 */ /* 0x008ee8000c1e1900 */
[----:B-1----:R-:W3:Y:S04]  /*07b0*/  LDG.E R10, desc[UR12][R2.64+-0x8] ;  /* 0xfffff80c020a7981 */ /* 0x002ee8000c1e1900 */
[----:B------:R-:W3:Y:S04]  /*07c0*/  LDG.E R8, desc[UR12][R2.64+-0x4] ;  /* 0xfffffc0c02087981 */ /* 0x000ee8000c1e1900 */
[----:B------:R-:W3:Y:S04]  /*07d0*/  LDG.E R18, desc[UR12][R2.64] ;  /* 0x0000000c02127981 */ /* 0x000ee8000c1e1900 */
[----:B------:R-:W3:Y:S04]  /*07e0*/  LDG.E R17, desc[UR12][R2.64+0x4] ;  /* 0x0000040c02117981 */ /* 0x000ee8000c1e1900 */
[----:B0-----:R-:W3:Y:S04]  /*07f0*/  LDG.E R15, desc[UR12][R2.64+0x8] ;  /* 0x0000080c020f7981 */ /* 0x001ee8000c1e1900 */
[----:B------:R-:W3:Y:S04]  /*0800*/  LDG.E R14, desc[UR12][R2.64+0xc] ;  /* 0x00000c0c020e7981 */ /* 0x000ee8000c1e1900 */
[----:B------:R-:W3:Y:S04]  /*0810*/  LDG.E R12, desc[UR12][R2.64+0x10] ;  /* 0x0000100c020c7981 */ /* 0x000ee8000c1e1900 */
[----:B------:R-:W3:Y:S04]  /*0820*/  LDG.E R11, desc[UR12][R2.64+0x14] ;  /* 0x0000140c020b7981 */ /* 0x000ee8000c1e1900 */
[----:B------:R-:W3:Y:S04]  /*0830*/  LDG.E R6, desc[UR12][R2.64+0x18] ;  /* 0x0000180c02067981 */ /* 0x000ee8000c1e1900 */
[----:B------:R0:W3:Y:S01]  /*0840*/  LDG.E R9, desc[UR12][R2.64+0x1c] ;  /* 0x00001c0c02097981 */ /* 0x0000e2000c1e1900 */
[----:B------:R-:W-:-:S03]  /*0850*/  UIADD3 UR8, UPT, UPT, UR8, 0x10, URZ ;  /* 0x0000001008087890 */ /* 0x000fc6000fffe0ff */
[----:B------:R-:W2:Y:S01]  /*0860*/  LDS R20, [R5+-0x20] ;  /* 0xffffe00005147984 */ /* 0x000ea20000000800 */
[----:B------:R-:W-:-:S03]  /*0870*/  UISETP.NE.AND UP1, UPT, UR8, URZ, UPT ;  /* 0x000000ff0800728c */ /* 0x000fc6000bf25270 */
[----:B------:R-:W4:Y:S01]  /*0880*/  LDS R29, [R5+-0x1c] ;  /* 0xffffe400051d7984 */ /* 0x000f220000000800 */
[----:B0-----:R-:W-:-:S03]  /*0890*/  IADD3 R2, P0, PT, R2, 0x40, RZ ;  /* 0x0000004002027810 */ /* 0x001fc60007f1e0ff */
[----:B------:R-:W5:Y:S01]  /*08a0*/  LDS R24, [R5+-0x18] ;  /* 0xffffe80005187984 */ /* 0x000f620000000800 */
[----:B------:R-:W-:-:S03]  /*08b0*/  IADD3.X R3, PT, PT, RZ, R3, RZ, P0, !PT ;  /* 0x00000003ff037210 */ /* 0x000fc600007fe4ff */
[----:B------:R-:W0:Y:S04]  /*08c0*/  LDS R27, [R5+-0x14] ;  /* 0xffffec00051b7984 */ /* 0x000e280000000800 */
[----:B------:R-:W1:Y:S01]  /*08d0*/  LDS R25, [R5+-0x10] ;  /* 0xfffff00005197984 */ /* 0x000e620000000800 */
[----:B--2---:R-:W-:-:S03]  /*08e0*/  FFMA R20, R20, R23, R19 ;  /* 0x0000001714147223 */ /* 0x004fc60000000013 */
[----:B------:R-:W-:Y:S01]  /*08f0*/  LDS R19, [R5+-0x8] ;  /* 0xfffff80005137984 */ /* 0x000fe20000000800 */
[----:B----4-:R-:W-:-:S03]  /*0900*/  FFMA R29, R29, R26, R20 ;  /* 0x0000001a1d1d7223 */ /* 0x010fc60000000014 */
[----:B------:R-:W3:Y:S01]  /*0910*/  LDS R20, [R5+-0xc] ;  /* 0xfffff40005147984 */ /* 0x000ee20000000800 */
[----:B-----5:R-:W-:-:S03]  /*0920*/  FFMA R24, R24, R21, R29 ;  /* 0x0000001518187223 */ /* 0x020fc6000000001d */
[----:B------:R-:W2:Y:S01]  /*0930*/  LDS R23, [R5+-0x4] ;  /* 0xfffffc0005177984 */ /* 0x000ea20000000800 */
[----:B0-----:R-:W-:-:S03]  /*0940*/  FFMA R26, R27, R22, R24 ;  /* 0x000000161b1a7223 */ /* 0x001fc60000000018 */
[----:B------:R-:W0:Y:S01]  /*0950*/  LDS R21, [R5] ;  /* 0x0000000005157984 */ /* 0x000e220000000800 */
[----:B-1----:R-:W-:-:S03]  /*0960*/  FFMA R29, R25, R16, R26 ;  /* 0x00000010191d7223 */ /* 0x002fc6000000001a */
[----:B------:R-:W1:Y:S04]  /*0970*/  LDS R24, [R5+0x4] ;  /* 0x0000040005187984 */ /* 0x000e680000000800 */
[----:B------:R-:W4:Y:S04]  /*0980*/  LDS R22, [R5+0x8] ;  /* 0x0000080005167984 */ /* 0x000f280000000800 */
[----:B------:R-:W5:Y:S04]  /*0990*/  LDS R27, [R5+0xc] ;  /* 0x00000c00051b7984 */ /* 0x000f680000000800 */
[----:B------:R-:W5:Y:S04]  /*09a0*/  LDS R25, [R5+0x10] ;  /* 0x0000100005197984 */ /* 0x000f680000000800 */
[----:B------:R-:W5:Y:S01]  /*09b0*/  LDS R16, [R5+0x14] ;  /* 0x0000140005107984 */ /* 0x000f620000000800 */
[----:B---3--:R-:W-:-:S03]  /*09c0*/  FFMA R20, R20, R13, R29 ;  /* 0x0000000d14147223 */ /* 0x008fc6000000001d */
[----:B------:R-:W3:Y:S01]  /*09d0*/  LDS R13, [R5+0x18] ;  /* 0x00001800050d7984 */ /* 0x000ee20000000800 */
[----:B------:R-:W-:-:S03]  /*09e0*/  FFMA R20, R19, R10, R20 ;  /* 0x0000000a13147223 */ /* 0x000fc60000000014 */
[----:B------:R1:W3:Y:S01]  /*09f0*/  LDS R10, [R5+0x1c] ;  /* 0x00001c00050a7984 */ /* 0x0002e20000000800 */
[----:B--2---:R-:W-:-:S04]  /*0a00*/  FFMA R8, R23, R8, R20 ;  /* 0x0000000817087223 */ /* 0x004fc80000000014 */
[----:B0-----:R-:W-:Y:S01]  /*0a10*/  FFMA R21, R21, R18, R8 ;  /* 0x0000001215157223 */ /* 0x001fe20000000008 */
[----:B-1----:R-:W-:-:S03]  /*0a20*/  VIADD R5, R5, 0x40 ;  /* 0x0000004005057836 */ /* 0x002fc60000000000 */
[----:B------:R-:W-:-:S04]  /*0a30*/  FFMA R17, R24, R17, R21 ;  /* 0x0000001118117223 */ /* 0x000fc80000000015 */
[----:B----4-:R-:W-:-:S04]  /*0a40*/  FFMA R22, R22, R15, R17 ;  /* 0x0000000f16167223 */ /* 0x010fc80000000011 */
[----:B-----5:R-:W-:-:S04]  /*0a50*/  FFMA R14, R27, R14, R22 ;  /* 0x0000000e1b0e7223 */ /* 0x020fc80000000016 */
[----:B------:R-:W-:-:S04]  /*0a60*/  FFMA R25, R25, R12, R14 ;  /* 0x0000000c19197223 */ /* 0x000fc8000000000e */
[----:B------:R-:W-:-:S04]  /*0a70*/  FFMA R16, R16, R11, R25 ;  /* 0x0000000b10107223 */ /* 0x000fc80000000019 */
[----:B---3--:R-:W-:-:S04]  /*0a80*/  FFMA R13, R13, R6, R16 ;  /* 0x000000060d0d7223 */ /* 0x008fc80000000010 */
[----:B------:R-:W-:Y:S01]  /*0a90*/  FFMA R19, R10, R9, R13 ;  /* 0x000000090a137223 */ /* 0x000fe2000000000d */
[----:B------:R-:W-:Y:S06]  /*0aa0*/  BRA.U UP1, `(.L_x_13) ;  /* 0xfffffffd01287547 */ /* 0x000fec000b83ffff */
.L_x_12:
[----:B------:R-:W-:Y:S05]  /*0ab0*/  BRA.U !UP0, `(.L_x_11) ;  /* 0x0000000508447547 */ /* 0x000fea000b800000 */
[----:B------:R-:W-:Y:S02]  /*0ac0*/  UISETP.GE.U32.AND UP0, UPT, UR9, 0x8, UPT ;  /* 0x000000080900788c */ /* 0x000fe4000bf06070 */
[----:B------:R-:W-:-:S04]  /*0ad0*/  ULOP3.LUT UR7, UR6, 0x7, URZ, 0xc0, !UPT ;  /* 0x0000000706077892 */ /* 0x000fc8000f8ec0ff */
[----:B------:R-:W-:-:S03]  /*0ae0*/  UISETP.NE.AND UP1, UPT, UR7, URZ, UPT ;  /* 0x000000ff0700728c */ /* 0x000fc6000bf25270 */
[----:B------:R-:W-:Y:S08]  /*0af0*/  BRA.U !UP0, `(.L_x_14) ;  /* 0x0000000108807547 */ /* 0x000ff0000b800000 */
[----:B------:R-:W2:Y:S02]  /*0b00*/  LDC.64 R8, c[0x0][0x390] ;  /* 0x0000e400ff087b82 */ /* 0x000ea40000000a00 */
[----:B--2---:R-:W-:-:S05]  /*0b10*/  IMAD.WIDE.U32 R8, R7, 0x4, R8 ;  /* 0x0000000407087825 */ /* 0x004fca00078e0008 */
[----:B------:R-:W2:Y:S04]  /*0b20*/  LDG.E R5, desc[UR12][R8.64] ;  /* 0x0000000c08057981 */ /* 0x000ea8000c1e1900 */
[----:B-1----:R-:W4:Y:S04]  /*0b30*/  LDG.E R11, desc[UR12][R8.64+0x4] ;  /* 0x0000040c080b7981 */ /* 0x002f28000c1e1900 */
[----:B---3--:R-:W3:Y:S04]  /*0b40*/  LDG.E R13, desc[UR12][R8.64+0x8] ;  /* 0x0000080c080d7981 */ /* 0x008ee8000c1e1900 */
[----:B0-----:R-:W5:Y:S04]  /*0b50*/  LDG.E R15, desc[UR12][R8.64+0xc] ;  /* 0x00000c0c080f7981 */ /* 0x001f68000c1e1900 */
[----:B------:R-:W5:Y:S04]  /*0b60*/  LDG.E R17, desc[UR12][R8.64+0x10] ;  /* 0x0000100c08117981 */ /* 0x000f68000c1e1900 */
[----:B------:R-:W5:Y:S04]  /*0b70*/  LDG.E R18, desc[UR12][R8.64+0x14] ;  /* 0x0000140c08127981 */ /* 0x000f68000c1e1900 */
[----:B------:R-:W5:Y:S04]  /*0b80*/  LDG.E R2, desc[UR12][R8.64+0x18] ;  /* 0x0000180c08027981 */ /* 0x000f68000c1e1900 */
[----:B------:R0:W5:Y:S01]  /*0b90*/  LDG.E R21, desc[UR12][R8.64+0x1c] ;  /* 0x00001c0c08157981 */ /* 0x000162000c1e1900 */
[----:B------:R-:W1:Y:S01]  /*0ba0*/  S2UR UR5, SR_CgaCtaId ;  /* 0x00000000000579c3 */ /* 0x000e620000008800 */
[----:B------:R-:W-:Y:S01]  /*0bb0*/  UMOV UR4, 0x400 ;  /* 0x0000040000047882 */ /* 0x000fe20000000000 */
[----:B------:R-:W-:-:S02]  /*0bc0*/  IADD3 R3, PT, PT, R7, R4, RZ ;  /* 0x0000000407037210 */ /* 0x000fc40007ffe0ff */
[----:B------:R-:W-:Y:S01]  /*0bd0*/  IADD3 R7, PT, PT, R7, 0x8, RZ ;  /* 0x0000000807077810 */ /* 0x000fe20007ffe0ff */
[----:B-1----:R-:W-:-:S06]  /*0be0*/  ULEA UR4, UR5, UR4, 0x18 ;  /* 0x0000000405047291 */ /* 0x002fcc000f8ec0ff */
[----:B------:R-:W-:-:S05]  /*0bf0*/  LEA R3, R3, UR4, 0x2 ;  /* 0x0000000403037c11 */ /* 0x000fca000f8e10ff */
[----:B------:R-:W2:Y:S04]  /*0c00*/  LDS R6, [R3] ;  /* 0x0000000003067984 */ /* 0x000ea80000000800 */
[----:B------:R-:W4:Y:S04]  /*0c10*/  LDS R10, [R3+0x4] ;  /* 0x00000400030a7984 */ /* 0x000f280000000800 */
[----:B------:R-:W3:Y:S04]  /*0c20*/  LDS R12, [R3+0x8] ;  /* 0x00000800030c7984 */ /* 0x000ee80000000800 */
[----:B------:R-:W5:Y:S04]  /*0c30*/  LDS R14, [R3+0xc] ;  /* 0x00000c00030e7984 */ /* 0x000f680000000800 */
[----:B------:R-:W1:Y:S04]  /*0c40*/  LDS R16, [R3+0x10] ;  /* 0x0000100003107984 */ /* 0x000e680000000800 */
[----:B0-----:R-:W0:Y:S04]  /*0c50*/  LDS R8, [R3+0x14] ;  /* 0x0000140003087984 */ /* 0x001e280000000800 */
[----:B------:R-:W0:Y:S04]  /*0c60*/  LDS R20, [R3+0x18] ;  /* 0x0000180003147984 */ /* 0x000e280000000800 */
[----:B------:R-:W0:Y:S01]  /*0c70*/  LDS R9, [R3+0x1c] ;  /* 0x00001c0003097984 */ /* 0x000e220000000800 */
[----:B--2---:R-:W-:-:S04]  /*0c80*/  FFMA R5, R6, R5, R19 ;  /* 0x0000000506057223 */ /* 0x004fc80000000013 */
[----:B----4-:R-:W-:-:S04]  /*0c90*/  FFMA R5, R10, R11, R5 ;  /* 0x0000000b0a057223 */ /* 0x010fc80000000005 */
[----:B---3--:R-:W-:-:S04]  /*0ca0*/  FFMA R5, R12, R13, R5 ;  /* 0x0000000d0c057223 */ /* 0x008fc80000000005 */
[----:B-----5:R-:W-:-:S04]  /*0cb0*/  FFMA R5, R14, R15, R5 ;  /* 0x0000000f0e057223 */ /* 0x020fc80000000005 */
[----:B-1----:R-:W-:-:S04]  /*0cc0*/  FFMA R5, R16, R17, R5 ;  /* 0x0000001110057223 */ /* 0x002fc80000000005 */
[----:B0-----:R-:W-:-:S04]  /*0cd0*/  FFMA R5, R8, R18, R5 ;  /* 0x0000001208057223 */ /* 0x001fc80000000005 */
[----:B------:R-:W-:-:S04]  /*0ce0*/  FFMA R2, R20, R2, R5 ;  /* 0x0000000214027223 */ /* 0x000fc80000000005 */
[----:B------:R-:W-:-:S07]  /*0cf0*/  FFMA R19, R9, R21, R2 ;  /* 0x0000001509137223 */ /* 0x000fce0000000002 */
.L_x_14:
        /* <DEDUP_REMOVED lines=10> */
[----:B------:R-:W5:Y:S01]  /*0da0*/  LDG.E R14, desc[UR12][R2.64+0xc] ;  /* 0x00000c0c020e7981 */ /* 0x000f62000c1e1900 */
[----:B------:R-:W1:Y:S01]  /*0db0*/  S2UR UR6, SR_CgaCtaId ;  /* 0x00000000000679c3 */ /* 0x000e620000008800 */
[----:B------:R-:W-:Y:S01]  /*0dc0*/  UMOV UR5, 0x400 ;  /* 0x0000040000057882 */ /* 0x000fe20000000000 */
[C---:B------:R-:W-:Y:S01]  /*0dd0*/  IMAD.IADD R5, R7.reuse, 0x1, R4 ;  /* 0x0000000107057824 */ /* 0x040fe200078e0204 */
[----:B------:R-:W-:Y:S01]  /*0de0*/  IADD3 R7, PT, PT, R7, 0x4, RZ ;  /* 0x0000000407077810 */ /* 0x000fe20007ffe0ff */
[----:B-1----:R-:W-:-:S06]  /*0df0*/  ULEA UR5, UR6, UR5, 0x18 ;  /* 0x0000000506057291 */ /* 0x002fcc000f8ec0ff */
[----:B------:R-:W-:-:S05]  /*0e00*/  LEA R5, R5, UR5, 0x2 ;  /* 0x0000000505057c11 */ /* 0x000fca000f8e10ff */
[----:B------:R-:W2:Y:S04]  /*0e10*/  LDS R6, [R5] ;  /* 0x0000000005067984 */ /* 0x000ea80000000800 */
[----:B------:R-:W4:Y:S04]  /*0e20*/  LDS R9, [R5+0x4] ;  /* 0x0000040005097984 */ /* 0x000f280000000800 */
[----:B------:R-:W3:Y:S04]  /*0e30*/  LDS R11, [R5+0x8] ;  /* 0x00000800050b7984 */ /* 0x000ee80000000800 */
[----:B------:R-:W5:Y:S01]  /*0e40*/  LDS R13, [R5+0xc] ;  /* 0x00000c00050d7984 */ /* 0x000f620000000800 */
[----:B--2---:R-:W-:-:S04]  /*0e50*/  FFMA R6, R6, R8, R19 ;  /* 0x0000000806067223 */ /* 0x004fc80000000013 */
[----:B----4-:R-:W-:-:S04]  /*0e60*/  FFMA R6, R9, R10, R6 ;  /* 0x0000000a09067223 */ /* 0x010fc80000000006 */
[----:B---3--:R-:W-:-:S04]  /*0e70*/  FFMA R6, R11, R12, R6 ;  /* 0x0000000c0b067223 */ /* 0x008fc80000000006 */
[----:B-----5:R-:W-:-:S07]  /*0e80*/  FFMA R19, R13, R14, R6 ;  /* 0x0000000e0d137223 */ /* 0x020fce0000000006 */
.L_x_15:
[----:B------:R-:W-:Y:S05]  /*0e90*/  BRA.U !UP1, `(.L_x_11) ;  /* 0x00000001094c7547 */ /* 0x000fea000b800000 */
[----:B------:R-:W2:Y:S01]  /*0ea0*/  S2UR UR6, SR_CgaCtaId ;  /* 0x00000000000679c3 */ /* 0x000ea20000008800 */
[----:B------:R-:W-:Y:S01]  /*0eb0*/  UMOV UR5, 0x400 ;  /* 0x0000040000057882 */ /* 0x000fe20000000000 */
[----:B------:R-:W-:Y:S01]  /*0ec0*/  IADD3 R4, PT, PT, R4, R7, RZ ;  /* 0x0000000704047210 */ /* 0x000fe20007ffe0ff */
[----:B------:R-:W-:-:S05]  /*0ed0*/  UIADD3 UR4, UPT, UPT, -UR4, URZ, URZ ;  /* 0x000000ff04047290 */ /* 0x000fca000fffe1ff */
[----:B------:R-:W4:Y:S01]  /*0ee0*/  LDC.64 R2, c[0x0][0x390] ;  /* 0x0000e400ff027b82 */ /* 0x000f220000000a00 */
[----:B--2---:R-:W-:-:S06]  /*0ef0*/  ULEA UR5, UR6, UR5, 0x18 ;  /* 0x0000000506057291 */ /* 0x004fcc000f8ec0ff */
[----:B------:R-:W-:Y:S01]  /*0f00*/  LEA R4, R4, UR5, 0x2 ;  /* 0x0000000504047c11 */ /* 0x000fe2000f8e10ff */
[----:B----4-:R-:W-:-:S04]  /*0f10*/  IMAD.WIDE.U32 R2, R7, 0x4, R2 ;  /* 0x0000000407027825 */ /* 0x010fc800078e0002 */
[----:B------:R-:W-:-:S07]  /*0f20*/  IMAD.MOV.U32 R5, RZ, RZ, R2 ;  /* 0x000000ffff057224 */ /* 0x000fce00078e0002 */
.L_x_16:
[----:B------:R-:W-:Y:S01]  /*0f30*/  MOV R2, R5 ;  /* 0x0000000500027202 */ /* 0x000fe20000000f00 */
[----:B------:R2:W4:Y:S05]  /*0f40*/  LDS R6, [R4] ;  /* 0x0000000004067984 */ /* 0x00052a0000000800 */
[----:B------:R5:W4:Y:S01]  /*0f50*/  LDG.E R2, desc[UR12][R2.64] ;  /* 0x0000000c02027981 */ /* 0x000b22000c1e1900 */
[----:B------:R-:W-:Y:S01]  /*0f60*/  UIADD3 UR4, UPT, UPT, UR4, 0x1, URZ ;  /* 0x0000000104047890 */ /* 0x000fe2000fffe0ff */
[----:B------:R-:W-:Y:S02]  /*0f70*/  IADD3 R5, P0, PT, R5, 0x4, RZ ;  /* 0x0000000405057810 */ /* 0x000fe40007f1e0ff */
[----:B--2---:R-:W-:Y:S01]  /*0f80*/  IADD3 R4, PT, PT, R4, 0x4, RZ ;  /* 0x0000000404047810 */ /* 0x004fe20007ffe0ff */
[----:B------:R-:W-:Y:S01]  /*0f90*/  UISETP.NE.AND UP0, UPT, UR4, URZ, UPT ;  /* 0x000000ff0400728c */ /* 0x000fe2000bf05270 */
[----:B-----5:R-:W-:Y:S01]  /*0fa0*/  IADD3.X R3, PT, PT, RZ, R3, RZ, P0, !PT ;  /* 0x00000003ff037210 */ /* 0x020fe200007fe4ff */
[----:B----4-:R-:W-:-:S07]  /*0fb0*/  FFMA R19, R6, R2, R19 ;  /* 0x0000000206137223 */ /* 0x010fce0000000013 */
[----:B------:R-:W-:Y:S05]  /*0fc0*/  BRA.U UP0, `(.L_x_16) ;  /* 0xfffffffd00d87547 */ /* 0x000fea000b83ffff */
.L_x_11:
[----:B------:R-:W2:Y:S02]  /*0fd0*/  LDC.64 R2, c[0x0][0x388] ;  /* 0x0000e200ff027b82 */ /* 0x000ea40000000a00 */
[----:B--2---:R-:W-:-:S05]  /*0fe0*/  IMAD.WIDE R2, R0, 0x4, R2 ;  /* 0x0000000400027825 */ /* 0x004fca00078e0202 */
[----:B------:R-:W-:Y:S01]  /*0ff0*/  STG.E desc[UR12][R2.64], R19 ;  /* 0x0000001302007986 */ /* 0x000fe2000c10190c */
[----:B------:R-:W-:Y:S05]  /*1000*/  EXIT ;  /* 0x000000000000794d */ /* 0x000fea0003800000 */
.L_x_17:
[----:B------:R-:W-:-:S00]  /*1010*/  BRA `(.L_x_17) ;  /* 0xfffffffc00fc7947 */ /* 0x000fc0000383ffff */
[----:B------:R-:W-:-:S00]  /*1020*/  NOP ;  /* 0x0000000000007918 */ /* 0x000fc00000000000 */
        /* <DEDUP_REMOVED lines=13> */
.L_x_18:


//--------------------- .nv.shared._Z22convolution1DSharedMemPKfPfS0_ii --------------------------
	.section	.nv.shared._Z22convolution1DSharedMemPKfPfS0_ii,"aw",@nobits
	.sectionflags	@""
	.align	16
	.zero		1024


//--------------------- .nv.shared.reserved.0     --------------------------
	.section	.nv.shared.reserved.0,"aw",@nobits
	.weak		__nv_reservedSMEM_offset_0_alias
	.size		__nv_reservedSMEM_offset_0_alias, 0, 64
	.other		__nv_reservedSMEM_offset_0_alias,@"STO_CUDA_RESERVED_SHARED STV_DEFAULT"
__nv_reservedSMEM_offset_0_alias:
	.zero		0
	.zero		64


//--------------------- .nv.constant0._Z22convolution1DSharedMemPKfPfS0_ii --------------------------
	.section	.nv.constant0._Z22convolution1DSharedMemPKfPfS0_ii,"a",@progbits
	.sectionflags	@""
	.align	4
.nv.constant0._Z22convolution1DSharedMemPKfPfS0_ii:
	.zero		928


//--------------------- SYMBOLS --------------------------

	.type		.nv.reservedSmem.offset0,@object
	.size		.nv.reservedSmem.offset0,0x4
	.type		.nv.reservedSmem.cap,@object
	.size		.nv.reservedSmem.cap,0x4
